	.headerflags	@"EF_CUDA_TEXMODE_UNIFIED EF_CUDA_64BIT_ADDRESS EF_CUDA_ACCELERATORS EF_CUDA_SM90 EF_CUDA_VIRTUAL_SM(EF_CUDA_SM90)"
	.elftype	@"ET_EXEC"


//--------------------- .nv.info                  --------------------------
	.section	.nv.info,"",@"SHT_CUDA_INFO"
	.align	4


	//----- nvinfo : EIATTR_REGCOUNT
	.align		4
        /*0000*/ 	.byte	0x04, 0x2f
        /*0002*/ 	.short	(.L_1 - .L_0)
	.align		4
.L_0:
        /*0004*/ 	.word	index@(triton_poi_fused_add_convolution_25)
        /*0008*/ 	.word	0x00000016


	//----- nvinfo : EIATTR_MIN_STACK_SIZE
	.align		4
.L_1:
        /*000c*/ 	.byte	0x04, 0x12
        /*000e*/ 	.short	(.L_3 - .L_2)
	.align		4
.L_2:
        /*0010*/ 	.word	index@(triton_poi_fused_add_convolution_25)
        /*0014*/ 	.word	0x00000000


	//----- nvinfo : EIATTR_FRAME_SIZE
	.align		4
.L_3:
        /*0018*/ 	.byte	0x04, 0x11
        /*001a*/ 	.short	(.L_5 - .L_4)
	.align		4
.L_4:
        /*001c*/ 	.word	index@(triton_poi_fused_add_convolution_25)
        /*0020*/ 	.word	0x00000000


	//----- nvinfo : EIATTR_MIN_STACK_SIZE
	.align		4
.L_5:
        /*0024*/ 	.byte	0x04, 0x12
        /*0026*/ 	.short	(.L_7 - .L_6)
	.align		4
.L_6:
        /*0028*/ 	.word	index@(triton_poi_fused_add_convolution_25)
        /*002c*/ 	.word	0x00000000
.L_7:


//--------------------- .nv.info.triton_poi_fused_add_convolution_25 --------------------------
	.section	.nv.info.triton_poi_fused_add_convolution_25,"",@"SHT_CUDA_INFO"
	.sectionflags	@""
	.align	4


	//----- nvinfo : EIATTR_CUDA_API_VERSION
	.align		4
        /*0000*/ 	.byte	0x04, 0x37
        /*0002*/ 	.short	(.L_9 - .L_8)
.L_8:
        /*0004*/ 	.word	0x0000007c


	//----- nvinfo : EIATTR_KPARAM_INFO
	.align		4
.L_9:
        /*0008*/ 	.byte	0x04, 0x17
        /*000a*/ 	.short	(.L_11 - .L_10)
.L_10:
        /*000c*/ 	.word	0x00000000
        /*0010*/ 	.short	0x0004
        /*0012*/ 	.short	0x0020
        /*0014*/ 	.byte	0x00, 0xf0, 0x11, 0x00


	//----- nvinfo : EIATTR_KPARAM_INFO
	.align		4
.L_11:
        /*0018*/ 	.byte	0x04, 0x17
        /*001a*/ 	.short	(.L_13 - .L_12)
.L_12:
        /*001c*/ 	.word	0x00000000
        /*0020*/ 	.short	0x0003
        /*0022*/ 	.short	0x0018
        /*0024*/ 	.byte	0x00, 0xf4, 0x21, 0x00


	//----- nvinfo : EIATTR_KPARAM_INFO
	.align		4
.L_13:
        /*0028*/ 	.byte	0x04, 0x17
        /*002a*/ 	.short	(.L_15 - .L_14)
.L_14:
        /*002c*/ 	.word	0x00000000
        /*0030*/ 	.short	0x0002
        /*0032*/ 	.short	0x0010
        /*0034*/ 	.byte	0x00, 0xf4, 0x21, 0x00


	//----- nvinfo : EIATTR_KPARAM_INFO
	.align		4
.L_15:
        /*0038*/ 	.byte	0x04, 0x17
        /*003a*/ 	.short	(.L_17 - .L_16)
.L_16:
        /*003c*/ 	.word	0x00000000
        /*0040*/ 	.short	0x0001
        /*0042*/ 	.short	0x0008
        /*0044*/ 	.byte	0x00, 0xf4, 0x21, 0x00


	//----- nvinfo : EIATTR_KPARAM_INFO
	.align		4
.L_17:
        /*0048*/ 	.byte	0x04, 0x17
        /*004a*/ 	.short	(.L_19 - .L_18)
.L_18:
        /*004c*/ 	.word	0x00000000
        /*0050*/ 	.short	0x0000
        /*0052*/ 	.short	0x0000
        /*0054*/ 	.byte	0x00, 0xf4, 0x21, 0x00


	//----- nvinfo : EIATTR_SPARSE_MMA_MASK
	.align		4
.L_19:
        /*0058*/ 	.byte	0x03, 0x50
        /*005a*/ 	.short	0x0000


	//----- nvinfo : EIATTR_MAXREG_COUNT
	.align		4
        /*005c*/ 	.byte	0x03, 0x1b
        /*005e*/ 	.short	0x00ff


	//----- nvinfo : EIATTR_EXIT_INSTR_OFFSETS
	.align		4
        /*0060*/ 	.byte	0x04, 0x1c
        /*0062*/ 	.short	(.L_21 - .L_20)


	//   ....[0]....
.L_20:
        /*0064*/ 	.word	0x00000330


	//   ....[1]....
        /*0068*/ 	.word	0x00000350


	//----- nvinfo : EIATTR_REQNTID
	.align		4
.L_21:
        /*006c*/ 	.byte	0x04, 0x10
        /*006e*/ 	.short	(.L_23 - .L_22)
.L_22:
        /*0070*/ 	.word	0x00000080
        /*0074*/ 	.word	0x00000001
        /*0078*/ 	.word	0x00000001


	//----- nvinfo : EIATTR_CBANK_PARAM_SIZE
	.align		4
.L_23:
        /*007c*/ 	.byte	0x03, 0x19
        /*007e*/ 	.short	0x0024


	//----- nvinfo : EIATTR_PARAM_CBANK
	.align		4
        /*0080*/ 	.byte	0x04, 0x0a
        /*0082*/ 	.short	(.L_25 - .L_24)
	.align		4
.L_24:
        /*0084*/ 	.word	index@(.nv.constant0.triton_poi_fused_add_convolution_25)
        /*0088*/ 	.short	0x0210
        /*008a*/ 	.short	0x0024


	//----- nvinfo : EIATTR_SW_WAR
	.align		4
.L_25:
        /*008c*/ 	.byte	0x04, 0x36
        /*008e*/ 	.short	(.L_27 - .L_26)
.L_26:
        /*0090*/ 	.word	0x00000008
.L_27:


//--------------------- .nv.callgraph             --------------------------
	.section	.nv.callgraph,"",@"SHT_CUDA_CALLGRAPH"
	.align	4
	.sectionentsize	8
	.align		4
        /*0000*/ 	.word	0x00000000
	.align		4
        /*0004*/ 	.word	0xffffffff
	.align		4
        /*0008*/ 	.word	0x00000000
	.align		4
        /*000c*/ 	.word	0xfffffffe
	.align		4
        /*0010*/ 	.word	0x00000000
	.align		4
        /*0014*/ 	.word	0xfffffffd
	.align		4
        /*0018*/ 	.word	0x00000000
	.align		4
        /*001c*/ 	.word	0xfffffffc


//--------------------- .text.triton_poi_fused_add_convolution_25 --------------------------
	.section	.text.triton_poi_fused_add_convolution_25,"ax",@progbits
	.align	128
        .global         triton_poi_fused_add_convolution_25
        .type           triton_poi_fused_add_convolution_25,@function
        .size           triton_poi_fused_add_convolution_25,(.L_x_1 - triton_poi_fused_add_convolution_25)
        .other          triton_poi_fused_add_convolution_25,@"STO_CUDA_ENTRY STV_DEFAULT"
triton_poi_fused_add_convolution_25:
.text.triton_poi_fused_add_convolution_25:
[----:B------:R-:W0:Y:S02]  /*0000*/  LDC R1, c[0x0][0x28] ;  /* 0x00000a00ff017b82 */ /* 0x000e240000000800 */
[----:B------:R-:W1:Y:S01]  /*0010*/  S2R R0, SR_TID.X ;  /* 0x0000000000007919 */ /* 0x000e620000002100 */
[----:B------:R-:W-:Y:S01]  /*0020*/  HFMA2.MMA R2, -RZ, RZ, 0, 0 ;  /* 0x00000000ff027435 */ /* 0x000fe200000001ff */
[----:B------:R-:W2:Y:S01]  /*0030*/  LDC.64 R10, c[0x0][0x220] ;  /* 0x00008800ff0a7b82 */ /* 0x000ea20000000a00 */
[----:B------:R-:W-:Y:S01]  /*0040*/  ULDC.64 UR4, c[0x0][0x208] ;  /* 0x0000820000047ab9 */ /* 0x000fe20000000a00 */
[----:B------:R-:W3:Y:S06]  /*0050*/  S2R R5, SR_CTAID.X ;  /* 0x0000000000057919 */ /* 0x000eec0000002500 */
[----:B------:R-:W4:Y:S08]  /*0060*/  LDC.64 R8, c[0x0][0x228] ;  /* 0x00008a00ff087b82 */ /* 0x000f300000000a00 */
[----:B------:R-:W5:Y:S01]  /*0070*/  LDC.64 R6, c[0x0][0x218] ;  /* 0x00008600ff067b82 */ /* 0x000f620000000a00 */
[----:B-1----:R-:W-:-:S04]  /*0080*/  SHF.L.U32 R0, R0, 0x1, RZ ;  /* 0x0000000100007819 */ /* 0x002fc800000006ff */
[----:B------:R-:W-:-:S04]  /*0090*/  LOP3.LUT R0, R0, 0xfe, RZ, 0xc0, !PT ;  /* 0x000000fe00007812 */ /* 0x000fc800078ec0ff */
[----:B---3--:R-:W-:-:S04]  /*00a0*/  LEA R3, R5, R0, 0x8 ;  /* 0x0000000005037211 */ /* 0x008fc800078e40ff */
[C---:B------:R-:W-:Y:S01]  /*00b0*/  ISETP.GE.AND P0, PT, R3.reuse, 0xc40, PT ;  /* 0x00000c400300780c */ /* 0x040fe20003f06270 */
[C---:B------:R-:W-:Y:S01]  /*00c0*/  IMAD.HI R12, R3.reuse, -0x6db6db6d, R2 ;  /* 0x92492493030c7827 */ /* 0x040fe200078e0202 */
[----:B------:R-:W-:Y:S02]  /*00d0*/  SHF.R.S32.HI R2, RZ, 0x17, R5 ;  /* 0x00000017ff027819 */ /* 0x000fe40000011405 */
[----:B------:R-:W1:Y:S01]  /*00e0*/  LDC.64 R4, c[0x0][0x210] ;  /* 0x00008400ff047b82 */ /* 0x000e620000000a00 */
[----:B------:R-:W-:Y:S01]  /*00f0*/  IMAD.HI R0, R3, 0x5397829d, RZ ;  /* 0x5397829d03007827 */ /* 0x000fe200078e02ff */
[----:B------:R-:W-:Y:S02]  /*0100*/  SHF.R.U32.HI R13, RZ, 0x1f, R12 ;  /* 0x0000001fff0d7819 */ /* 0x000fe4000001160c */
[----:B------:R-:W-:Y:S02]  /*0110*/  SGXT R2, R2, 0x1 ;  /* 0x000000010202781a */ /* 0x000fe40000000200 */
[----:B------:R-:W-:Y:S01]  /*0120*/  LEA.HI.SX32 R13, R12, R13, 0x1b ;  /* 0x0000000d0c0d7211 */ /* 0x000fe200078fdaff */
[----:B------:R-:W-:Y:S01]  /*0130*/  IMAD.MOV.U32 R12, RZ, RZ, RZ ;  /* 0x000000ffff0c7224 */ /* 0x000fe200078e00ff */
[----:B------:R-:W-:-:S02]  /*0140*/  SHF.R.U32.HI R15, RZ, 0x1f, R0 ;  /* 0x0000001fff0f7819 */ /* 0x000fc40000011600 */
[----:B------:R-:W-:Y:S01]  /*0150*/  LEA.HI R2, R2, R3, RZ, 0x2 ;  /* 0x0000000302027211 */ /* 0x000fe200078f10ff */
[C---:B------:R-:W-:Y:S01]  /*0160*/  IMAD.HI R12, R13.reuse, -0x6db6db6d, R12 ;  /* 0x924924930d0c7827 */ /* 0x040fe200078e020c */
[----:B------:R-:W-:Y:S02]  /*0170*/  LEA.HI.SX32 R15, R0, R15, 0x18 ;  /* 0x0000000f000f7211 */ /* 0x000fe400078fc2ff */
[----:B------:R-:W-:Y:S01]  /*0180*/  LOP3.LUT R2, R2, 0xfffffffc, RZ, 0xc0, !PT ;  /* 0xfffffffc02027812 */ /* 0x000fe200078ec0ff */
[----:B------:R-:W-:Y:S01]  /*0190*/  IMAD R0, R13, -0x38, R3 ;  /* 0xffffffc80d007824 */ /* 0x000fe200078e0203 */
[----:B------:R-:W-:-:S03]  /*01a0*/  SHF.R.U32.HI R17, RZ, 0x1f, R12 ;  /* 0x0000001fff117819 */ /* 0x000fc6000001160c */
[----:B------:R-:W-:Y:S01]  /*01b0*/  IMAD R0, R15, 0x1104, R0 ;  /* 0x000011040f007824 */ /* 0x000fe200078e0200 */
[----:B------:R-:W-:Y:S02]  /*01c0*/  LEA.HI.SX32 R17, R12, R17, 0x1d ;  /* 0x000000110c117211 */ /* 0x000fe400078feaff */
[----:B------:R-:W-:Y:S02]  /*01d0*/  CS2R R14, SRZ ;  /* 0x00000000000e7805 */ /* 0x000fe4000001ff00 */
[----:B------:R-:W-:Y:S01]  /*01e0*/  IADD3 R0, R0, 0x4c8, RZ ;  /* 0x000004c800007810 */ /* 0x000fe20007ffe0ff */
[----:B------:R-:W-:Y:S02]  /*01f0*/  IMAD R17, R17, -0xe, R13 ;  /* 0xfffffff211117824 */ /* 0x000fe400078e020d */
[----:B------:R-:W-:Y:S02]  /*0200*/  IMAD.IADD R13, R3, 0x1, -R2 ;  /* 0x00000001030d7824 */ /* 0x000fe400078e0a02 */
[----:B------:R-:W-:-:S02]  /*0210*/  IMAD R17, R17, 0x84, R0 ;  /* 0x0000008411117824 */ /* 0x000fc400078e0200 */
[----:B--2---:R-:W-:-:S04]  /*0220*/  IMAD.WIDE R10, R13, 0x4, R10 ;  /* 0x000000040d0a7825 */ /* 0x004fc800078e020a */
[----:B----4-:R-:W-:Y:S01]  /*0230*/  IMAD.WIDE R8, R13, 0x4, R8 ;  /* 0x000000040d087825 */ /* 0x010fe200078e0208 */
[----:B------:R-:W-:-:S03]  /*0240*/  CS2R R12, SRZ ;  /* 0x00000000000c7805 */ /* 0x000fc6000001ff00 */
[----:B-----5:R-:W-:Y:S01]  /*0250*/  IMAD.WIDE R6, R17, 0x4, R6 ;  /* 0x0000000411067825 */ /* 0x020fe200078e0206 */
[----:B------:R-:W-:Y:S02]  /*0260*/  CS2R R16, SRZ ;  /* 0x0000000000107805 */ /* 0x000fe4000001ff00 */
[----:B------:R-:W2:Y:S01]  /*0270*/  @!P0 LDG.E.EL.64 R12, desc[UR4][R10.64] ;  /* 0x000000040a0c8981 */ /* 0x000ea2000c2e1b00 */
[----:B-1----:R-:W-:Y:S01]  /*0280*/  IMAD.WIDE R4, R3, 0x4, R4 ;  /* 0x0000000403047825 */ /* 0x002fe200078e0204 */
[----:B------:R-:W-:Y:S02]  /*0290*/  CS2R R2, SRZ ;  /* 0x0000000000027805 */ /* 0x000fe4000001ff00 */
[----:B------:R-:W3:Y:S04]  /*02a0*/  @!P0 LDG.E.EL.64 R16, desc[UR4][R8.64] ;  /* 0x0000000408108981 */ /* 0x000ee8000c2e1b00 */
[----:B------:R-:W3:Y:S04]  /*02b0*/  @!P0 LDG.E.64 R14, desc[UR4][R4.64] ;  /* 0x00000004040e8981 */ /* 0x000ee8000c1e1b00 */
[----:B------:R-:W2:Y:S01]  /*02c0*/  @!P0 LDG.E.64 R2, desc[UR4][R6.64] ;  /* 0x0000000406028981 */ /* 0x000ea2000c1e1b00 */
[----:B---3--:R-:W-:Y:S01]  /*02d0*/  FADD R19, R16, R14 ;  /* 0x0000000e10137221 */ /* 0x008fe20000000000 */
[----:B------:R-:W-:Y:S01]  /*02e0*/  FADD R0, R17, R15 ;  /* 0x0000000f11007221 */ /* 0x000fe20000000000 */
[----:B--2---:R-:W-:Y:S01]  /*02f0*/  FADD R2, R12, R2 ;  /* 0x000000020c027221 */ /* 0x004fe20000000000 */
[----:B------:R-:W-:-:S03]  /*0300*/  FADD R3, R13, R3 ;  /* 0x000000030d037221 */ /* 0x000fc60000000000 */
[----:B------:R-:W-:Y:S01]  /*0310*/  FADD R2, R2, R19 ;  /* 0x0000001302027221 */ /* 0x000fe20000000000 */
[----:B------:R-:W-:Y:S01]  /*0320*/  FADD R3, R3, R0 ;  /* 0x0000000003037221 */ /* 0x000fe20000000000 */
[----:B------:R-:W-:Y:S06]  /*0330*/  @P0 EXIT ;  /* 0x000000000000094d */ /* 0x000fec0003800000 */
[----:B------:R-:W-:Y:S01]  /*0340*/  STG.E.64 desc[UR4][R4.64], R2 ;  /* 0x0000000204007986 */ /* 0x000fe2000c101b04 */
[----:B------:R-:W-:Y:S05]  /*0350*/  EXIT ;  /* 0x000000000000794d */ /* 0x000fea0003800000 */
.L_x_0:
[----:B------:R-:W-:-:S00]  /*0360*/  BRA `(.L_x_0) ;  /* 0xfffffffc00fc7947 */ /* 0x000fc0000383ffff */
[----:B------:R-:W-:-:S00]  /*0370*/  NOP ;  /* 0x0000000000007918 */ /* 0x000fc00000000000 */
        /* <DEDUP_REMOVED lines=8> */
.L_x_1:


//--------------------- .nv.constant0.triton_poi_fused_add_convolution_25 --------------------------
	.section	.nv.constant0.triton_poi_fused_add_convolution_25,"a",@progbits
	.sectionflags	@""
	.align	4
.nv.constant0.triton_poi_fused_add_convolution_25:
	.zero		564
